	.headerflags	@"EF_CUDA_TEXMODE_UNIFIED EF_CUDA_64BIT_ADDRESS EF_CUDA_ACCELERATORS EF_CUDA_SM90 EF_CUDA_VIRTUAL_SM(EF_CUDA_SM90)"
	.elftype	@"ET_EXEC"


//--------------------- .nv.info                  --------------------------
	.section	.nv.info,"",@"SHT_CUDA_INFO"
	.align	4


	//----- nvinfo : EIATTR_REGCOUNT
	.align		4
        /*0000*/ 	.byte	0x04, 0x2f
        /*0002*/ 	.short	(.L_1 - .L_0)
	.align		4
.L_0:
        /*0004*/ 	.word	index@(triton_poi_fused_convolution_div_max_pool2d_with_indices_relu_sub_16)
        /*0008*/ 	.word	0x0000001e


	//----- nvinfo : EIATTR_MIN_STACK_SIZE
	.align		4
.L_1:
        /*000c*/ 	.byte	0x04, 0x12
        /*000e*/ 	.short	(.L_3 - .L_2)
	.align		4
.L_2:
        /*0010*/ 	.word	index@(triton_poi_fused_convolution_div_max_pool2d_with_indices_relu_sub_16)
        /*0014*/ 	.word	0x00000000


	//----- nvinfo : EIATTR_FRAME_SIZE
	.align		4
.L_3:
        /*0018*/ 	.byte	0x04, 0x11
        /*001a*/ 	.short	(.L_5 - .L_4)
	.align		4
.L_4:
        /*001c*/ 	.word	index@(triton_poi_fused_convolution_div_max_pool2d_with_indices_relu_sub_16)
        /*0020*/ 	.word	0x00000000


	//----- nvinfo : EIATTR_MIN_STACK_SIZE
	.align		4
.L_5:
        /*0024*/ 	.byte	0x04, 0x12
        /*0026*/ 	.short	(.L_7 - .L_6)
	.align		4
.L_6:
        /*0028*/ 	.word	index@(triton_poi_fused_convolution_div_max_pool2d_with_indices_relu_sub_16)
        /*002c*/ 	.word	0x00000000
.L_7:


//--------------------- .nv.info.triton_poi_fused_convolution_div_max_pool2d_with_indices_relu_sub_16 --------------------------
	.section	.nv.info.triton_poi_fused_convolution_div_max_pool2d_with_indices_relu_sub_16,"",@"SHT_CUDA_INFO"
	.sectionflags	@""
	.align	4


	//----- nvinfo : EIATTR_CUDA_API_VERSION
	.align		4
        /*0000*/ 	.byte	0x04, 0x37
        /*0002*/ 	.short	(.L_9 - .L_8)
.L_8:
        /*0004*/ 	.word	0x0000007c


	//----- nvinfo : EIATTR_KPARAM_INFO
	.align		4
.L_9:
        /*0008*/ 	.byte	0x04, 0x17
        /*000a*/ 	.short	(.L_11 - .L_10)
.L_10:
        /*000c*/ 	.word	0x00000000
        /*0010*/ 	.short	0x0004
        /*0012*/ 	.short	0x001c
        /*0014*/ 	.byte	0x00, 0xf0, 0x11, 0x00


	//----- nvinfo : EIATTR_KPARAM_INFO
	.align		4
.L_11:
        /*0018*/ 	.byte	0x04, 0x17
        /*001a*/ 	.short	(.L_13 - .L_12)
.L_12:
        /*001c*/ 	.word	0x00000000
        /*0020*/ 	.short	0x0003
        /*0022*/ 	.short	0x0018
        /*0024*/ 	.byte	0x00, 0xf0, 0x11, 0x00


	//----- nvinfo : EIATTR_KPARAM_INFO
	.align		4
.L_13:
        /*0028*/ 	.byte	0x04, 0x17
        /*002a*/ 	.short	(.L_15 - .L_14)
.L_14:
        /*002c*/ 	.word	0x00000000
        /*0030*/ 	.short	0x0002
        /*0032*/ 	.short	0x0010
        /*0034*/ 	.byte	0x00, 0xf4, 0x21, 0x00


	//----- nvinfo : EIATTR_KPARAM_INFO
	.align		4
.L_15:
        /*0038*/ 	.byte	0x04, 0x17
        /*003a*/ 	.short	(.L_17 - .L_16)
.L_16:
        /*003c*/ 	.word	0x00000000
        /*0040*/ 	.short	0x0001
        /*0042*/ 	.short	0x0008
        /*0044*/ 	.byte	0x00, 0xf4, 0x21, 0x00


	//----- nvinfo : EIATTR_KPARAM_INFO
	.align		4
.L_17:
        /*0048*/ 	.byte	0x04, 0x17
        /*004a*/ 	.short	(.L_19 - .L_18)
.L_18:
        /*004c*/ 	.word	0x00000000
        /*0050*/ 	.short	0x0000
        /*0052*/ 	.short	0x0000
        /*0054*/ 	.byte	0x00, 0xf4, 0x21, 0x00


	//----- nvinfo : EIATTR_SPARSE_MMA_MASK
	.align		4
.L_19:
        /*0058*/ 	.byte	0x03, 0x50
        /*005a*/ 	.short	0x0000


	//----- nvinfo : EIATTR_MAXREG_COUNT
	.align		4
        /*005c*/ 	.byte	0x03, 0x1b
        /*005e*/ 	.short	0x00ff


	//----- nvinfo : EIATTR_EXIT_INSTR_OFFSETS
	.align		4
        /*0060*/ 	.byte	0x04, 0x1c
        /*0062*/ 	.short	(.L_21 - .L_20)


	//   ....[0]....
.L_20:
        /*0064*/ 	.word	0x000006a0


	//   ....[1]....
        /*0068*/ 	.word	0x000006c0


	//----- nvinfo : EIATTR_REQNTID
	.align		4
.L_21:
        /*006c*/ 	.byte	0x04, 0x10
        /*006e*/ 	.short	(.L_23 - .L_22)
.L_22:
        /*0070*/ 	.word	0x00000080
        /*0074*/ 	.word	0x00000001
        /*0078*/ 	.word	0x00000001


	//----- nvinfo : EIATTR_CBANK_PARAM_SIZE
	.align		4
.L_23:
        /*007c*/ 	.byte	0x03, 0x19
        /*007e*/ 	.short	0x0020


	//----- nvinfo : EIATTR_PARAM_CBANK
	.align		4
        /*0080*/ 	.byte	0x04, 0x0a
        /*0082*/ 	.short	(.L_25 - .L_24)
	.align		4
.L_24:
        /*0084*/ 	.word	index@(.nv.constant0.triton_poi_fused_convolution_div_max_pool2d_with_indices_relu_sub_16)
        /*0088*/ 	.short	0x0210
        /*008a*/ 	.short	0x0020


	//----- nvinfo : EIATTR_SW_WAR
	.align		4
.L_25:
        /*008c*/ 	.byte	0x04, 0x36
        /*008e*/ 	.short	(.L_27 - .L_26)
.L_26:
        /*0090*/ 	.word	0x00000008
.L_27:


//--------------------- .nv.callgraph             --------------------------
	.section	.nv.callgraph,"",@"SHT_CUDA_CALLGRAPH"
	.align	4
	.sectionentsize	8
	.align		4
        /*0000*/ 	.word	0x00000000
	.align		4
        /*0004*/ 	.word	0xffffffff
	.align		4
        /*0008*/ 	.word	0x00000000
	.align		4
        /*000c*/ 	.word	0xfffffffe
	.align		4
        /*0010*/ 	.word	0x00000000
	.align		4
        /*0014*/ 	.word	0xfffffffd
	.align		4
        /*0018*/ 	.word	0x00000000
	.align		4
        /*001c*/ 	.word	0xfffffffc


//--------------------- .text.triton_poi_fused_convolution_div_max_pool2d_with_indices_relu_sub_16 --------------------------
	.section	.text.triton_poi_fused_convolution_div_max_pool2d_with_indices_relu_sub_16,"ax",@progbits
	.sectionflags	@"SHF_BARRIERS=1"
	.align	128
        .global         triton_poi_fused_convolution_div_max_pool2d_with_indices_relu_sub_16
        .type           triton_poi_fused_convolution_div_max_pool2d_with_indices_relu_sub_16,@function
        .size           triton_poi_fused_convolution_div_max_pool2d_with_indices_relu_sub_16,(.L_x_1 - triton_poi_fused_convolution_div_max_pool2d_with_indices_relu_sub_16)
        .other          triton_poi_fused_convolution_div_max_pool2d_with_indices_relu_sub_16,@"STO_CUDA_ENTRY STV_DEFAULT"
triton_poi_fused_convolution_div_max_pool2d_with_indices_relu_sub_16:
.text.triton_poi_fused_convolution_div_max_pool2d_with_indices_relu_sub_16:
[----:B------:R-:W0:Y:S01]  /*0000*/  LDC R1, c[0x0][0x28] ;  /* 0x00000a00ff017b82 */ /* 0x000e220000000800 */
[----:B------:R-:W1:Y:S07]  /*0010*/  S2R R3, SR_CTAID.Z ;  /* 0x0000000000037919 */ /* 0x000e6e0000002700 */
[----:B------:R-:W1:Y:S01]  /*0020*/  S2UR UR4, SR_CTAID.Y ;  /* 0x00000000000479c3 */ /* 0x000e620000002600 */
[----:B------:R-:W-:Y:S01]  /*0030*/  CS2R R16, SRZ ;  /* 0x0000000000107805 */ /* 0x000fe2000001ff00 */
[----:B------:R-:W-:Y:S01]  /*0040*/  ULDC.64 UR6, c[0x0][0x208] ;  /* 0x0000820000067ab9 */ /* 0x000fe20000000a00 */
[----:B------:R-:W2:Y:S01]  /*0050*/  S2R R19, SR_TID.X ;  /* 0x0000000000137919 */ /* 0x000ea20000002100 */
[----:B------:R-:W3:Y:S04]  /*0060*/  S2R R2, SR_CTAID.X ;  /* 0x0000000000027919 */ /* 0x000ee80000002500 */
[----:B------:R-:W1:Y:S08]  /*0070*/  LDC R0, c[0x0][0x10] ;  /* 0x00000400ff007b82 */ /* 0x000e700000000800 */
[----:B------:R-:W4:Y:S01]  /*0080*/  LDC.64 R14, c[0x0][0x210] ;  /* 0x00008400ff0e7b82 */ /* 0x000f220000000a00 */
[----:B-1----:R-:W-:-:S04]  /*0090*/  IMAD R3, R3, R0, UR4 ;  /* 0x0000000403037e24 */ /* 0x002fc8000f8e0200 */
[----:B------:R-:W-:Y:S01]  /*00a0*/  IMAD.SHL.U32 R0, R3, 0x400, RZ ;  /* 0x0000040003007824 */ /* 0x000fe200078e00ff */
[----:B---3--:R-:W-:-:S04]  /*00b0*/  ISETP.GE.AND P0, PT, R2, 0x9, PT ;  /* 0x000000090200780c */ /* 0x008fc80003f06270 */
[----:B--2---:R-:W-:-:S04]  /*00c0*/  LOP3.LUT R9, R0, 0x7f, R19, 0xf8, !PT ;  /* 0x0000007f00097812 */ /* 0x004fc800078ef813 */
[C---:B------:R-:W-:Y:S01]  /*00d0*/  LOP3.LUT R5, R9.reuse, 0x80, RZ, 0xfc, !PT ;  /* 0x0000008009057812 */ /* 0x040fe200078efcff */
[C-C-:B------:R-:W-:Y:S01]  /*00e0*/  IMAD R13, R9.reuse, 0x9, R2.reuse ;  /* 0x00000009090d7824 */ /* 0x140fe200078e0202 */
[----:B------:R-:W-:Y:S02]  /*00f0*/  ISETP.LT.AND P5, PT, R9, 0x20000, !P0 ;  /* 0x000200000900780c */ /* 0x000fe400047a1270 */
[C---:B------:R-:W-:Y:S01]  /*0100*/  ISETP.LT.AND P6, PT, R5.reuse, 0x20000, !P0 ;  /* 0x000200000500780c */ /* 0x040fe200047c1270 */
[----:B------:R-:W-:Y:S01]  /*0110*/  IMAD R7, R5, 0x9, R2 ;  /* 0x0000000905077824 */ /* 0x000fe200078e0202 */
[C---:B------:R-:W-:Y:S02]  /*0120*/  LOP3.LUT R4, R9.reuse, 0x200, RZ, 0xfc, !PT ;  /* 0x0000020009047812 */ /* 0x040fe400078efcff */
[----:B------:R-:W-:Y:S02]  /*0130*/  LOP3.LUT R6, R9, 0x280, RZ, 0xfc, !PT ;  /* 0x0000028009067812 */ /* 0x000fe400078efcff */
[----:B------:R-:W-:Y:S01]  /*0140*/  ISETP.LT.AND P4, PT, R4, 0x20000, !P0 ;  /* 0x000200000400780c */ /* 0x000fe20004781270 */
[----:B----4-:R-:W-:Y:S01]  /*0150*/  IMAD.WIDE R4, R13, 0x4, R14 ;  /* 0x000000040d047825 */ /* 0x010fe200078e020e */
[----:B------:R-:W-:-:S02]  /*0160*/  ISETP.LT.AND P3, PT, R6, 0x20000, !P0 ;  /* 0x000200000600780c */ /* 0x000fc40004761270 */
[----:B------:R-:W-:Y:S01]  /*0170*/  LOP3.LUT R8, R9, 0x300, RZ, 0xfc, !PT ;  /* 0x0000030009087812 */ /* 0x000fe200078efcff */
[----:B------:R-:W-:Y:S01]  /*0180*/  IMAD.WIDE R6, R7, 0x4, R14 ;  /* 0x0000000407067825 */ /* 0x000fe200078e020e */
[C---:B------:R-:W-:Y:S01]  /*0190*/  LOP3.LUT R10, R9.reuse, 0x380, RZ, 0xfc, !PT ;  /* 0x00000380090a7812 */ /* 0x040fe200078efcff */
[----:B------:R-:W2:Y:S01]  /*01a0*/  @P5 LDG.E.EL R16, desc[UR6][R4.64] ;  /* 0x0000000604105981 */ /* 0x000ea2000c2e1900 */
[C---:B------:R-:W-:Y:S02]  /*01b0*/  LOP3.LUT R11, R9.reuse, 0x100, RZ, 0xfc, !PT ;  /* 0x00000100090b7812 */ /* 0x040fe400078efcff */
[----:B------:R-:W-:Y:S01]  /*01c0*/  LOP3.LUT R9, R9, 0x180, RZ, 0xfc, !PT ;  /* 0x0000018009097812 */ /* 0x000fe200078efcff */
[----:B------:R1:W3:Y:S01]  /*01d0*/  @P6 LDG.E.EL R17, desc[UR6][R6.64] ;  /* 0x0000000606116981 */ /* 0x0002e2000c2e1900 */
[----:B------:R-:W-:Y:S02]  /*01e0*/  ISETP.LT.AND P5, PT, R11, 0x20000, !P0 ;  /* 0x000200000b00780c */ /* 0x000fe400047a1270 */
[----:B------:R-:W-:Y:S01]  /*01f0*/  ISETP.LT.AND P6, PT, R9, 0x20000, !P0 ;  /* 0x000200000900780c */ /* 0x000fe200047c1270 */
[--C-:B------:R-:W-:Y:S01]  /*0200*/  IMAD R11, R11, 0x9, R2.reuse ;  /* 0x000000090b0b7824 */ /* 0x100fe200078e0202 */
[----:B------:R-:W-:Y:S01]  /*0210*/  ISETP.LT.AND P2, PT, R8, 0x20000, !P0 ;  /* 0x000200000800780c */ /* 0x000fe20004741270 */
[----:B------:R-:W-:Y:S01]  /*0220*/  IMAD R9, R9, 0x9, R2 ;  /* 0x0000000909097824 */ /* 0x000fe200078e0202 */
[----:B------:R-:W-:Y:S01]  /*0230*/  ISETP.LT.AND P1, PT, R10, 0x20000, !P0 ;  /* 0x000200000a00780c */ /* 0x000fe20004721270 */
[----:B------:R-:W-:-:S02]  /*0240*/  IMAD.MOV.U32 R18, RZ, RZ, RZ ;  /* 0x000000ffff127224 */ /* 0x000fc400078e00ff */
[----:B------:R-:W-:Y:S02]  /*0250*/  IMAD.MOV.U32 R20, RZ, RZ, RZ ;  /* 0x000000ffff147224 */ /* 0x000fe400078e00ff */
[----:B-1----:R-:W-:-:S04]  /*0260*/  IMAD.WIDE R6, R11, 0x4, R14 ;  /* 0x000000040b067825 */ /* 0x002fc800078e020e */
[----:B------:R-:W-:Y:S01]  /*0270*/  IMAD.WIDE R8, R9, 0x4, R14 ;  /* 0x0000000409087825 */ /* 0x000fe200078e020e */
[----:B------:R-:W4:Y:S04]  /*0280*/  @P5 LDG.E.EL R18, desc[UR6][R6.64] ;  /* 0x0000000606125981 */ /* 0x000f28000c2e1900 */
[----:B------:R-:W5:Y:S01]  /*0290*/  @P6 LDG.E.EL R20, desc[UR6][R8.64] ;  /* 0x0000000608146981 */ /* 0x000f62000c2e1900 */
[C---:B------:R-:W-:Y:S02]  /*02a0*/  VIADD R21, R13.reuse, 0x1200 ;  /* 0x000012000d157836 */ /* 0x040fe40000000000 */
[C---:B------:R-:W-:Y:S02]  /*02b0*/  VIADD R23, R13.reuse, 0x1680 ;  /* 0x000016800d177836 */ /* 0x040fe40000000000 */
[----:B------:R-:W-:-:S02]  /*02c0*/  VIADD R25, R13, 0x1b00 ;  /* 0x00001b000d197836 */ /* 0x000fc40000000000 */
[----:B------:R-:W-:Y:S02]  /*02d0*/  VIADD R27, R13, 0x1f80 ;  /* 0x00001f800d1b7836 */ /* 0x000fe40000000000 */
[----:B------:R-:W-:-:S04]  /*02e0*/  IMAD.WIDE R4, R21, 0x4, R14 ;  /* 0x0000000415047825 */ /* 0x000fc800078e020e */
[----:B------:R-:W-:Y:S01]  /*02f0*/  IMAD.WIDE R10, R23, 0x4, R14 ;  /* 0x00000004170a7825 */ /* 0x000fe200078e020e */
[----:B------:R-:W-:-:S03]  /*0300*/  CS2R R22, SRZ ;  /* 0x0000000000167805 */ /* 0x000fc6000001ff00 */
[----:B------:R-:W-:-:S03]  /*0310*/  IMAD.WIDE R12, R25, 0x4, R14 ;  /* 0x00000004190c7825 */ /* 0x000fc600078e020e */
[----:B------:R-:W5:Y:S01]  /*0320*/  @P3 LDG.E.EL R22, desc[UR6][R10.64] ;  /* 0x000000060a163981 */ /* 0x000f62000c2e1900 */
[----:B------:R-:W-:Y:S02]  /*0330*/  IMAD.MOV.U32 R21, RZ, RZ, RZ ;  /* 0x000000ffff157224 */ /* 0x000fe400078e00ff */
[----:B------:R-:W-:Y:S01]  /*0340*/  IMAD.MOV.U32 R24, RZ, RZ, RZ ;  /* 0x000000ffff187224 */ /* 0x000fe200078e00ff */
[----:B------:R-:W5:Y:S01]  /*0350*/  @P2 LDG.E.EL R23, desc[UR6][R12.64] ;  /* 0x000000060c172981 */ /* 0x000f62000c2e1900 */
[----:B------:R-:W-:-:S03]  /*0360*/  IMAD.WIDE R14, R27, 0x4, R14 ;  /* 0x000000041b0e7825 */ /* 0x000fc600078e020e */
[----:B------:R-:W5:Y:S04]  /*0370*/  @P4 LDG.E.EL R21, desc[UR6][R4.64] ;  /* 0x0000000604154981 */ /* 0x000f68000c2e1900 */
[----:B------:R1:W5:Y:S01]  /*0380*/  @P1 LDG.E.EL R24, desc[UR6][R14.64] ;  /* 0x000000060e181981 */ /* 0x000362000c2e1900 */
[----:B------:R-:W1:Y:S01]  /*0390*/  S2R R25, SR_TID.X ;  /* 0x0000000000197919 */ /* 0x000e620000002100 */
[----:B------:R-:W1:Y:S01]  /*03a0*/  S2UR UR5, SR_CgaCtaId ;  /* 0x00000000000579c3 */ /* 0x000e620000008800 */
[----:B------:R-:W-:Y:S01]  /*03b0*/  UMOV UR4, 0x400 ;  /* 0x0000040000047882 */ /* 0x000fe20000000000 */
[----:B------:R-:W-:-:S06]  /*03c0*/  IMAD.SHL.U32 R19, R19, 0x4, RZ ;  /* 0x0000000413137824 */ /* 0x000fcc00078e00ff */
[----:B01----:R-:W0:Y:S01]  /*03d0*/  LDC.64 R14, c[0x0][0x218] ;  /* 0x00008600ff0e7b82 */ /* 0x003e220000000a00 */
[----:B------:R-:W-:Y:S01]  /*03e0*/  UPRMT UR4, UR5, 0x654, UR4 ;  /* 0x0000065405047896 */ /* 0x000fe20008000004 */
[C---:B------:R-:W-:Y:S01]  /*03f0*/  LOP3.LUT R6, R25.reuse, 0x7f, RZ, 0xc0, !PT ;  /* 0x0000007f19067812 */ /* 0x040fe200078ec0ff */
[----:B------:R-:W-:-:S04]  /*0400*/  IMAD.SHL.U32 R7, R25, 0x4, RZ ;  /* 0x0000000419077824 */ /* 0x000fc800078e00ff */
[----:B------:R-:W-:Y:S02]  /*0410*/  LEA R25, R6, UR4, 0x2 ;  /* 0x0000000406197c11 */ /* 0x000fe4000f8e10ff */
[----:B------:R-:W-:-:S04]  /*0420*/  LOP3.LUT R7, R7, 0x1fc, RZ, 0xc0, !PT ;  /* 0x000001fc07077812 */ /* 0x000fc800078ec0ff */
[----:B------:R-:W-:Y:S02]  /*0430*/  LEA R26, R7, UR4, 0x2 ;  /* 0x00000004071a7c11 */ /* 0x000fe4000f8e10ff */
[----:B------:R-:W-:Y:S01]  /*0440*/  LOP3.LUT R19, R19, 0x1fc, RZ, 0xc0, !PT ;  /* 0x000001fc13137812 */ /* 0x000fe200078ec0ff */
[----:B--2---:R1:W-:Y:S04]  /*0450*/  STS [R25], R16 ;  /* 0x0000001019007388 */ /* 0x0043e80000000800 */
[----:B---3--:R2:W-:Y:S04]  /*0460*/  STS [R25+0x200], R17 ;  /* 0x0002001119007388 */ /* 0x0085e80000000800 */
[----:B----4-:R3:W-:Y:S04]  /*0470*/  STS [R25+0x400], R18 ;  /* 0x0004001219007388 */ /* 0x0107e80000000800 */
[----:B-----5:R-:W-:Y:S01]  /*0480*/  STS [R25+0x600], R20 ;  /* 0x0006001419007388 */ /* 0x020fe20000000800 */
[----:B------:R-:W-:Y:S06]  /*0490*/  BAR.SYNC.DEFER_BLOCKING 0x0 ;  /* 0x0000000000007b1d */ /* 0x000fec0000010000 */
[----:B------:R-:W4:Y:S02]  /*04a0*/  LDS.128 R8, [R26] ;  /* 0x000000001a087984 */ /* 0x000f240000000c00 */
[----:B------:R-:W-:Y:S06]  /*04b0*/  BAR.SYNC.DEFER_BLOCKING 0x0 ;  /* 0x0000000000007b1d */ /* 0x000fec0000010000 */
[----:B------:R-:W-:Y:S04]  /*04c0*/  STS [R25], R21 ;  /* 0x0000001519007388 */ /* 0x000fe80000000800 */
[----:B------:R-:W-:Y:S04]  /*04d0*/  STS [R25+0x200], R22 ;  /* 0x0002001619007388 */ /* 0x000fe80000000800 */
[----:B------:R-:W-:Y:S04]  /*04e0*/  STS [R25+0x400], R23 ;  /* 0x0004001719007388 */ /* 0x000fe80000000800 */
[----:B------:R-:W-:Y:S01]  /*04f0*/  STS [R25+0x600], R24 ;  /* 0x0006001819007388 */ /* 0x000fe20000000800 */
[----:B------:R-:W-:Y:S01]  /*0500*/  BAR.SYNC.DEFER_BLOCKING 0x0 ;  /* 0x0000000000007b1d */ /* 0x000fe20000010000 */
[----:B-1----:R-:W-:-:S04]  /*0510*/  LOP3.LUT R16, R0, R19, RZ, 0xfc, !PT ;  /* 0x0000001300107212 */ /* 0x002fc800078efcff */
[----:B------:R-:W-:-:S04]  /*0520*/  SHF.R.S32.HI R13, RZ, 0x1f, R16 ;  /* 0x0000001fff0d7819 */ /* 0x000fc80000011410 */
[----:B--2---:R-:W-:Y:S02]  /*0530*/  LEA.HI R17, R13, R16, RZ, 0x8 ;  /* 0x000000100d117211 */ /* 0x004fe400078f40ff */
[----:B------:R-:W1:Y:S01]  /*0540*/  LDC.64 R12, c[0x0][0x220] ;  /* 0x00008800ff0c7b82 */ /* 0x000e620000000a00 */
[----:B------:R-:W2:Y:S01]  /*0550*/  LDS.128 R4, [R26] ;  /* 0x000000001a047984 */ /* 0x000ea20000000c00 */
[----:B---3--:R-:W-:Y:S02]  /*0560*/  SHF.R.S32.HI R18, RZ, 0x15, R3 ;  /* 0x00000015ff127819 */ /* 0x008fe40000011403 */
[----:B------:R-:W-:Y:S02]  /*0570*/  LOP3.LUT R3, R17, 0xffffff00, RZ, 0xc0, !PT ;  /* 0xffffff0011037812 */ /* 0x000fe400078ec0ff */
[----:B------:R-:W-:Y:S02]  /*0580*/  LOP3.LUT R0, R0, 0x200, R19, 0xfe, !PT ;  /* 0x0000020000007812 */ /* 0x000fe400078efe13 */
[----:B------:R-:W-:Y:S01]  /*0590*/  SGXT R19, R18, 0x1 ;  /* 0x000000011213781a */ /* 0x000fe20000000200 */
[----:B------:R-:W-:-:S03]  /*05a0*/  IMAD.IADD R3, R16, 0x1, -R3 ;  /* 0x0000000110037824 */ /* 0x000fc600078e0a03 */
[----:B------:R-:W-:Y:S01]  /*05b0*/  LEA.HI R19, R19, R0, RZ, 0x8 ;  /* 0x0000000013137211 */ /* 0x000fe200078f40ff */
[----:B------:R-:W-:Y:S01]  /*05c0*/  IMAD R2, R2, 0x100, R3 ;  /* 0x0000010002027824 */ /* 0x000fe200078e0203 */
[----:B------:R-:W-:Y:S02]  /*05d0*/  SHF.R.S32.HI R17, RZ, 0x8, R17 ;  /* 0x00000008ff117819 */ /* 0x000fe40000011411 */
[----:B------:R-:W-:Y:S02]  /*05e0*/  ISETP.LT.AND P1, PT, R16, 0x20000, !P0 ;  /* 0x000200001000780c */ /* 0x000fe40004721270 */
[----:B------:R-:W-:Y:S02]  /*05f0*/  SHF.R.S32.HI R19, RZ, 0x8, R19 ;  /* 0x00000008ff137819 */ /* 0x000fe40000011413 */
[----:B------:R-:W-:Y:S01]  /*0600*/  ISETP.LT.AND P0, PT, R0, 0x20000, !P0 ;  /* 0x000200000000780c */ /* 0x000fe20004701270 */
[--C-:B------:R-:W-:Y:S02]  /*0610*/  IMAD R17, R17, 0x900, R2.reuse ;  /* 0x0000090011117824 */ /* 0x100fe400078e0202 */
[----:B------:R-:W-:-:S02]  /*0620*/  IMAD R19, R19, 0x900, R2 ;  /* 0x0000090013137824 */ /* 0x000fc400078e0202 */
[----:B0-----:R-:W-:-:S04]  /*0630*/  IMAD.WIDE R2, R17, 0x4, R14 ;  /* 0x0000000411027825 */ /* 0x001fc800078e020e */
[----:B------:R-:W-:Y:S01]  /*0640*/  IMAD.WIDE R14, R19, 0x4, R14 ;  /* 0x00000004130e7825 */ /* 0x000fe200078e020e */
[----:B----4-:R0:W-:Y:S03]  /*0650*/  @P1 STG.E.128 desc[UR6][R2.64], R8 ;  /* 0x0000000802001986 */ /* 0x0101e6000c101d06 */
[----:B-1----:R-:W-:-:S04]  /*0660*/  IMAD.WIDE R16, R17, 0x4, R12 ;  /* 0x0000000411107825 */ /* 0x002fc800078e020c */
[----:B------:R-:W-:Y:S01]  /*0670*/  IMAD.WIDE R12, R19, 0x4, R12 ;  /* 0x00000004130c7825 */ /* 0x000fe200078e020c */
[----:B--2---:R0:W-:Y:S04]  /*0680*/  @P0 STG.E.128 desc[UR6][R14.64], R4 ;  /* 0x000000040e000986 */ /* 0x0041e8000c101d06 */
[----:B------:R0:W-:Y:S02]  /*0690*/  @P1 STG.E.128 desc[UR6][R16.64], R8 ;  /* 0x0000000810001986 */ /* 0x0001e4000c101d06 */
[----:B0-----:R-:W-:Y:S05]  /*06a0*/  @!P0 EXIT ;  /* 0x000000000000894d */ /* 0x001fea0003800000 */
[----:B------:R-:W-:Y:S01]  /*06b0*/  STG.E.128 desc[UR6][R12.64], R4 ;  /* 0x000000040c007986 */ /* 0x000fe2000c101d06 */
[----:B------:R-:W-:Y:S05]  /*06c0*/  EXIT ;  /* 0x000000000000794d */ /* 0x000fea0003800000 */
.L_x_0:
[----:B------:R-:W-:-:S00]  /*06d0*/  BRA `(.L_x_0) ;  /* 0xfffffffc00fc7947 */ /* 0x000fc0000383ffff */
[----:B------:R-:W-:-:S00]  /*06e0*/  NOP ;  /* 0x0000000000007918 */ /* 0x000fc00000000000 */
        /* <DEDUP_REMOVED lines=9> */
.L_x_1:


//--------------------- .nv.shared.triton_poi_fused_convolution_div_max_pool2d_with_indices_relu_sub_16 --------------------------
	.section	.nv.shared.triton_poi_fused_convolution_div_max_pool2d_with_indices_relu_sub_16,"aw",@nobits
	.sectionflags	@""
	.align	16
	.zero		1024


//--------------------- .nv.constant0.triton_poi_fused_convolution_div_max_pool2d_with_indices_relu_sub_16 --------------------------
	.section	.nv.constant0.triton_poi_fused_convolution_div_max_pool2d_with_indices_relu_sub_16,"a",@progbits
	.sectionflags	@""
	.align	4
.nv.constant0.triton_poi_fused_convolution_div_max_pool2d_with_indices_relu_sub_16:
	.zero		560
